//
// Generated by NVIDIA NVVM Compiler
//
// Compiler Build ID: CL-36424714
// Cuda compilation tools, release 13.0, V13.0.88
// Based on NVVM 20.0.0
//

.version 9.0
.target sm_100
.address_size 64

	// .globl	_Z12matmul_naivePfS_S_i

.visible .entry _Z12matmul_naivePfS_S_i(
	.param .u64 .ptr .align 1 _Z12matmul_naivePfS_S_i_param_0,
	.param .u64 .ptr .align 1 _Z12matmul_naivePfS_S_i_param_1,
	.param .u64 .ptr .align 1 _Z12matmul_naivePfS_S_i_param_2,
	.param .u32 _Z12matmul_naivePfS_S_i_param_3
)
{
	.reg .pred 	%p<12>;
	.reg .b32 	%r<43>;
	.reg .b32 	%f<67>;
	.reg .b64 	%rd<53>;

	ld.param.u64 	%rd11, [_Z12matmul_naivePfS_S_i_param_0];
	ld.param.u64 	%rd12, [_Z12matmul_naivePfS_S_i_param_1];
	ld.param.u32 	%r21, [_Z12matmul_naivePfS_S_i_param_3];
	cvta.to.global.u64 	%rd1, %rd12;
	cvta.to.global.u64 	%rd2, %rd11;
	mov.u32 	%r22, %ctaid.x;
	mov.u32 	%r23, %ntid.x;
	mov.u32 	%r24, %tid.x;
	mad.lo.s32 	%r25, %r22, %r23, %r24;
	div.s32 	%r1, %r25, %r21;
	mul.lo.s32 	%r26, %r1, %r21;
	sub.s32 	%r2, %r25, %r26;
	setp.ge.s32 	%p1, %r1, %r21;
	setp.lt.s32 	%p2, %r21, 0;
	or.pred  	%p3, %p2, %p1;
	@%p3 bra 	$L__BB0_13;
	max.u32 	%r4, %r21, 1;
	setp.lt.u32 	%p4, %r21, 8;
	mov.f32 	%f66, 0f00000000;
	mov.b32 	%r41, 0;
	@%p4 bra 	$L__BB0_4;
	and.b32  	%r28, %r4, 2147483640;
	neg.s32 	%r39, %r28;
	mul.wide.u32 	%rd13, %r21, 4;
	add.s64 	%rd3, %rd1, %rd13;
	shl.b32 	%r6, %r21, 3;
	mul.wide.u32 	%rd14, %r21, 8;
	add.s64 	%rd4, %rd1, %rd14;
	mul.wide.u32 	%rd15, %r21, 12;
	add.s64 	%rd5, %rd1, %rd15;
	mul.wide.u32 	%rd16, %r21, 16;
	add.s64 	%rd6, %rd1, %rd16;
	mul.wide.u32 	%rd17, %r21, 20;
	add.s64 	%rd7, %rd1, %rd17;
	mul.wide.u32 	%rd18, %r21, 24;
	add.s64 	%rd8, %rd1, %rd18;
	mul.wide.u32 	%rd19, %r21, 28;
	add.s64 	%rd9, %rd1, %rd19;
	mov.f32 	%f66, 0f00000000;
	mov.u32 	%r37, %r26;
	mov.u32 	%r38, %r2;
$L__BB0_3:
	.pragma "nounroll";
	and.b32  	%r41, %r4, 2147483640;
	mul.wide.s32 	%rd20, %r38, 4;
	add.s64 	%rd21, %rd3, %rd20;
	add.s64 	%rd22, %rd4, %rd20;
	add.s64 	%rd23, %rd5, %rd20;
	add.s64 	%rd24, %rd6, %rd20;
	add.s64 	%rd25, %rd7, %rd20;
	add.s64 	%rd26, %rd8, %rd20;
	add.s64 	%rd27, %rd9, %rd20;
	add.s64 	%rd28, %rd1, %rd20;
	mul.wide.s32 	%rd29, %r37, 4;
	add.s64 	%rd30, %rd2, %rd29;
	ld.global.f32 	%f16, [%rd30];
	ld.global.f32 	%f17, [%rd28];
	fma.rn.f32 	%f18, %f16, %f17, %f66;
	ld.global.f32 	%f19, [%rd30+4];
	ld.global.f32 	%f20, [%rd21];
	fma.rn.f32 	%f21, %f19, %f20, %f18;
	ld.global.f32 	%f22, [%rd30+8];
	ld.global.f32 	%f23, [%rd22];
	fma.rn.f32 	%f24, %f22, %f23, %f21;
	ld.global.f32 	%f25, [%rd30+12];
	ld.global.f32 	%f26, [%rd23];
	fma.rn.f32 	%f27, %f25, %f26, %f24;
	ld.global.f32 	%f28, [%rd30+16];
	ld.global.f32 	%f29, [%rd24];
	fma.rn.f32 	%f30, %f28, %f29, %f27;
	ld.global.f32 	%f31, [%rd30+20];
	ld.global.f32 	%f32, [%rd25];
	fma.rn.f32 	%f33, %f31, %f32, %f30;
	ld.global.f32 	%f34, [%rd30+24];
	ld.global.f32 	%f35, [%rd26];
	fma.rn.f32 	%f36, %f34, %f35, %f33;
	ld.global.f32 	%f37, [%rd30+28];
	ld.global.f32 	%f38, [%rd27];
	fma.rn.f32 	%f66, %f37, %f38, %f36;
	add.s32 	%r39, %r39, 8;
	add.s32 	%r38, %r38, %r6;
	add.s32 	%r37, %r37, 8;
	setp.ne.s32 	%p5, %r39, 0;
	@%p5 bra 	$L__BB0_3;
$L__BB0_4:
	and.b32  	%r15, %r4, 7;
	setp.eq.s32 	%p6, %r15, 0;
	@%p6 bra 	$L__BB0_12;
	and.b32  	%r16, %r4, 3;
	setp.lt.u32 	%p7, %r15, 4;
	@%p7 bra 	$L__BB0_7;
	add.s32 	%r29, %r41, %r26;
	mul.wide.s32 	%rd31, %r29, 4;
	add.s64 	%rd32, %rd2, %rd31;
	ld.global.f32 	%f40, [%rd32];
	mad.lo.s32 	%r30, %r41, %r21, %r2;
	mul.wide.s32 	%rd33, %r30, 4;
	add.s64 	%rd34, %rd1, %rd33;
	ld.global.f32 	%f41, [%rd34];
	fma.rn.f32 	%f42, %f40, %f41, %f66;
	ld.global.f32 	%f43, [%rd32+4];
	mul.wide.u32 	%rd35, %r21, 4;
	add.s64 	%rd36, %rd34, %rd35;
	ld.global.f32 	%f44, [%rd36];
	fma.rn.f32 	%f45, %f43, %f44, %f42;
	ld.global.f32 	%f46, [%rd32+8];
	add.s64 	%rd37, %rd36, %rd35;
	ld.global.f32 	%f47, [%rd37];
	fma.rn.f32 	%f48, %f46, %f47, %f45;
	ld.global.f32 	%f49, [%rd32+12];
	add.s64 	%rd38, %rd37, %rd35;
	ld.global.f32 	%f50, [%rd38];
	fma.rn.f32 	%f66, %f49, %f50, %f48;
	add.s32 	%r41, %r41, 4;
$L__BB0_7:
	setp.eq.s32 	%p8, %r16, 0;
	@%p8 bra 	$L__BB0_12;
	setp.eq.s32 	%p9, %r16, 1;
	@%p9 bra 	$L__BB0_10;
	add.s32 	%r31, %r41, %r26;
	mul.wide.s32 	%rd39, %r31, 4;
	add.s64 	%rd40, %rd2, %rd39;
	ld.global.f32 	%f52, [%rd40];
	mad.lo.s32 	%r32, %r41, %r21, %r2;
	mul.wide.s32 	%rd41, %r32, 4;
	add.s64 	%rd42, %rd1, %rd41;
	ld.global.f32 	%f53, [%rd42];
	fma.rn.f32 	%f54, %f52, %f53, %f66;
	ld.global.f32 	%f55, [%rd40+4];
	mul.wide.u32 	%rd43, %r21, 4;
	add.s64 	%rd44, %rd42, %rd43;
	ld.global.f32 	%f56, [%rd44];
	fma.rn.f32 	%f66, %f55, %f56, %f54;
	add.s32 	%r41, %r41, 2;
$L__BB0_10:
	and.b32  	%r33, %r4, 1;
	setp.eq.b32 	%p10, %r33, 1;
	not.pred 	%p11, %p10;
	@%p11 bra 	$L__BB0_12;
	add.s32 	%r34, %r41, %r26;
	mul.wide.s32 	%rd45, %r34, 4;
	add.s64 	%rd46, %rd2, %rd45;
	ld.global.f32 	%f57, [%rd46];
	mad.lo.s32 	%r35, %r41, %r21, %r2;
	mul.wide.s32 	%rd47, %r35, 4;
	add.s64 	%rd48, %rd1, %rd47;
	ld.global.f32 	%f58, [%rd48];
	fma.rn.f32 	%f66, %f57, %f58, %f66;
$L__BB0_12:
	ld.param.u64 	%rd52, [_Z12matmul_naivePfS_S_i_param_2];
	add.s32 	%r36, %r26, %r2;
	cvta.to.global.u64 	%rd49, %rd52;
	mul.wide.s32 	%rd50, %r36, 4;
	add.s64 	%rd51, %rd49, %rd50;
	st.global.f32 	[%rd51], %f66;
$L__BB0_13:
	ret;

}


// ===== COMPILED SASS (sm_100) =====

	.target	sm_100

	.elftype	@"ET_EXEC"


//--------------------- .note.nv.tkinfo           --------------------------
	.section	.note.nv.tkinfo,"",@"SHT_NOTE"
	.sectionflags	@"SHF_NOTE_NV_TKINFO"
	.tkinfo
        /*0018*/ 	.word	0x00000002
        /*0030*/ 	.string	""
        /*0030*/ 	.string	"ptxas"
        /*0030*/ 	.string	"Cuda compilation tools, release 13.0, V13.0.88"
        /*0030*/ 	.string	"Build cuda_13.0.r13.0/compiler.36424714_0"
        /*0030*/ 	.string	"-arch sm_100 -m 64 "



//--------------------- .note.nv.cuinfo           --------------------------
	.section	.note.nv.cuinfo,"",@"SHT_NOTE"
	.sectionflags	@"SHF_NOTE_NV_CUINFO"
        /*0018*/ 	.short	0x0002
        /*001a*/ 	.short	0x0064
        /*001c*/ 	.short	0x0082
	.zero		2


//--------------------- .nv.info                  --------------------------
	.section	.nv.info,"",@"SHT_CUDA_INFO"
	.align	4


	//----- nvinfo : EIATTR_REGCOUNT
	.align		4
        /*0000*/ 	.byte	0x04, 0x2f
        /*0002*/ 	.short	(.L_1 - .L_0)
	.align		4
.L_0:
        /*0004*/ 	.word	index@(_Z12matmul_naivePfS_S_i)
        /*0008*/ 	.word	0x0000001f


	//----- nvinfo : EIATTR_FRAME_SIZE
	.align		4
.L_1:
        /*000c*/ 	.byte	0x04, 0x11
        /*000e*/ 	.short	(.L_3 - .L_2)
	.align		4
.L_2:
        /*0010*/ 	.word	index@(_Z12matmul_naivePfS_S_i)
        /*0014*/ 	.word	0x00000000


	//----- nvinfo : EIATTR_MIN_STACK_SIZE
	.align		4
.L_3:
        /*0018*/ 	.byte	0x04, 0x12
        /*001a*/ 	.short	(.L_5 - .L_4)
	.align		4
.L_4:
        /*001c*/ 	.word	index@(_Z12matmul_naivePfS_S_i)
        /*0020*/ 	.word	0x00000000
.L_5:


//--------------------- .nv.compat                --------------------------
	.section	.nv.compat,"",@"SHT_CUDA_COMPAT_INFO"
	.align	4
        /*0000*/ 	.byte	0x02, 0x09, 0x00, 0x00, 0x02, 0x02, 0x01, 0x00, 0x02, 0x05, 0x05, 0x00, 0x03, 0x07, 0x01, 0x01
        /*0010*/ 	.byte	0x02, 0x03, 0x00, 0x00, 0x02, 0x06, 0x01, 0x00, 0x04, 0x0b, 0x08, 0x00, 0x09, 0x00, 0x00, 0x00
        /*0020*/ 	.byte	0x00, 0x00, 0x00, 0x00


//--------------------- .nv.info._Z12matmul_naivePfS_S_i --------------------------
	.section	.nv.info._Z12matmul_naivePfS_S_i,"",@"SHT_CUDA_INFO"
	.sectionflags	@""
	.align	4


	//----- nvinfo : EIATTR_CUDA_API_VERSION
	.align		4
        /*0000*/ 	.byte	0x04, 0x37
        /*0002*/ 	.short	(.L_7 - .L_6)
.L_6:
        /*0004*/ 	.word	0x00000082


	//----- nvinfo : EIATTR_KPARAM_INFO
	.align		4
.L_7:
        /*0008*/ 	.byte	0x04, 0x17
        /*000a*/ 	.short	(.L_9 - .L_8)
.L_8:
        /*000c*/ 	.word	0x00000000
        /*0010*/ 	.short	0x0003
        /*0012*/ 	.short	0x0018
        /*0014*/ 	.byte	0x00, 0xf0, 0x11, 0x00


	//----- nvinfo : EIATTR_KPARAM_INFO
	.align		4
.L_9:
        /*0018*/ 	.byte	0x04, 0x17
        /*001a*/ 	.short	(.L_11 - .L_10)
.L_10:
        /*001c*/ 	.word	0x00000000
        /*0020*/ 	.short	0x0002
        /*0022*/ 	.short	0x0010
        /*0024*/ 	.byte	0x00, 0xf5, 0x21, 0x00


	//----- nvinfo : EIATTR_KPARAM_INFO
	.align		4
.L_11:
        /*0028*/ 	.byte	0x04, 0x17
        /*002a*/ 	.short	(.L_13 - .L_12)
.L_12:
        /*002c*/ 	.word	0x00000000
        /*0030*/ 	.short	0x0001
        /*0032*/ 	.short	0x0008
        /*0034*/ 	.byte	0x00, 0xf5, 0x21, 0x00


	//----- nvinfo : EIATTR_KPARAM_INFO
	.align		4
.L_13:
        /*0038*/ 	.byte	0x04, 0x17
        /*003a*/ 	.short	(.L_15 - .L_14)
.L_14:
        /*003c*/ 	.word	0x00000000
        /*0040*/ 	.short	0x0000
        /*0042*/ 	.short	0x0000
        /*0044*/ 	.byte	0x00, 0xf5, 0x21, 0x00


	//----- nvinfo : EIATTR_SPARSE_MMA_MASK
	.align		4
.L_15:
        /*0048*/ 	.byte	0x03, 0x50
        /*004a*/ 	.short	0x0000


	//----- nvinfo : EIATTR_MAXREG_COUNT
	.align		4
        /*004c*/ 	.byte	0x03, 0x1b
        /*004e*/ 	.short	0x00ff


	//----- nvinfo : EIATTR_MERCURY_ISA_VERSION
	.align		4
        /*0050*/ 	.byte	0x03, 0x5f
        /*0052*/ 	.short	0x0101


	//----- nvinfo : EIATTR_VRC_CTA_INIT_COUNT
	.align		4
        /*0054*/ 	.byte	0x02, 0x4a
	.zero		1
	.zero		1


	//----- nvinfo : EIATTR_EXIT_INSTR_OFFSETS
	.align		4
        /*0058*/ 	.byte	0x04, 0x1c
        /*005a*/ 	.short	(.L_17 - .L_16)


	//   ....[0]....
.L_16:
        /*005c*/ 	.word	0x000001f0


	//   ....[1]....
        /*0060*/ 	.word	0x00000b50


	//----- nvinfo : EIATTR_CBANK_PARAM_SIZE
	.align		4
.L_17:
        /*0064*/ 	.byte	0x03, 0x19
        /*0066*/ 	.short	0x001c


	//----- nvinfo : EIATTR_PARAM_CBANK
	.align		4
        /*0068*/ 	.byte	0x04, 0x0a
        /*006a*/ 	.short	(.L_19 - .L_18)
	.align		4
.L_18:
        /*006c*/ 	.word	index@(.nv.constant0._Z12matmul_naivePfS_S_i)
        /*0070*/ 	.short	0x0380
        /*0072*/ 	.short	0x001c


	//----- nvinfo : EIATTR_SW_WAR
	.align		4
.L_19:
        /*0074*/ 	.byte	0x04, 0x36
        /*0076*/ 	.short	(.L_21 - .L_20)
.L_20:
        /*0078*/ 	.word	0x00000008
.L_21:


//--------------------- .nv.callgraph             --------------------------
	.section	.nv.callgraph,"",@"SHT_CUDA_CALLGRAPH"
	.align	4
	.sectionentsize	8
	.align		4
        /*0000*/ 	.word	0x00000000
	.align		4
        /*0004*/ 	.word	0xffffffff
	.align		4
        /*0008*/ 	.word	0x00000000
	.align		4
        /*000c*/ 	.word	0xfffffffe
	.align		4
        /*0010*/ 	.word	0x00000000
	.align		4
        /*0014*/ 	.word	0xfffffffd
	.align		4
        /*0018*/ 	.word	0x00000000
	.align		4
        /*001c*/ 	.word	0xfffffffc


//--------------------- .text._Z12matmul_naivePfS_S_i --------------------------
	.section	.text._Z12matmul_naivePfS_S_i,"ax",@progbits
	.align	128
        .global         _Z12matmul_naivePfS_S_i
        .type           _Z12matmul_naivePfS_S_i,@function
        .size           _Z12matmul_naivePfS_S_i,(.L_x_5 - _Z12matmul_naivePfS_S_i)
        .other          _Z12matmul_naivePfS_S_i,@"STO_CUDA_ENTRY STV_DEFAULT"
_Z12matmul_naivePfS_S_i:
.text._Z12matmul_naivePfS_S_i:
[----:B------:R-:W-:Y:S01]  /*0000*/  LDC R1, c[0x0][0x37c] ;  /* 0x0000df00ff017b82 */ /* 0x000fe20000000800 */
[----:B------:R-:W0:Y:S01]  /*0010*/  LDCU UR18, c[0x0][0x398] ;  /* 0x00007300ff1277ac */ /* 0x000e220008000800 */
[----:B------:R-:W1:Y:S06]  /*0020*/  S2R R5, SR_TID.X ;  /* 0x0000000000057919 */ /* 0x000e6c0000002100 */
[----:B------:R-:W1:Y:S08]  /*0030*/  S2UR UR4, SR_CTAID.X ;  /* 0x00000000000479c3 */ /* 0x000e700000002500 */
[----:B------:R-:W1:Y:S01]  /*0040*/  LDC R0, c[0x0][0x360] ;  /* 0x0000d800ff007b82 */ /* 0x000e620000000800 */
[----:B0-----:R-:W-:-:S04]  /*0050*/  IABS R7, UR18 ;  /* 0x0000001200077c13 */ /* 0x001fc80008000000 */
[----:B------:R-:W0:Y:S01]  /*0060*/  I2F.RP R4, R7 ;  /* 0x0000000700047306 */ /* 0x000e220000209400 */
[----:B-1----:R-:W-:-:S07]  /*0070*/  IMAD R0, R0, UR4, R5 ;  /* 0x0000000400007c24 */ /* 0x002fce000f8e0205 */
[----:B0-----:R-:W0:Y:S02]  /*0080*/  MUFU.RCP R4, R4 ;  /* 0x0000000400047308 */ /* 0x001e240000001000 */
[----:B0-----:R-:W-:Y:S02]  /*0090*/  IADD3 R2, PT, PT, R4, 0xffffffe, RZ ;  /* 0x0ffffffe04027810 */ /* 0x001fe40007ffe0ff */
[----:B------:R-:W-:-:S04]  /*00a0*/  IABS R4, R0 ;  /* 0x0000000000047213 */ /* 0x000fc80000000000 */
[----:B------:R0:W1:Y:S02]  /*00b0*/  F2I.FTZ.U32.TRUNC.NTZ R3, R2 ;  /* 0x0000000200037305 */ /* 0x000064000021f000 */
[----:B0-----:R-:W-:Y:S01]  /*00c0*/  HFMA2 R2, -RZ, RZ, 0, 0 ;  /* 0x00000000ff027431 */ /* 0x001fe200000001ff */
[----:B-1----:R-:W-:-:S05]  /*00d0*/  IADD3 R6, PT, PT, RZ, -R3, RZ ;  /* 0x80000003ff067210 */ /* 0x002fca0007ffe0ff */
[----:B------:R-:W-:-:S04]  /*00e0*/  IMAD R5, R6, R7, RZ ;  /* 0x0000000706057224 */ /* 0x000fc800078e02ff */
[----:B------:R-:W-:-:S06]  /*00f0*/  IMAD.HI.U32 R3, R3, R5, R2 ;  /* 0x0000000503037227 */ /* 0x000fcc00078e0002 */
[----:B------:R-:W-:-:S05]  /*0100*/  IMAD.HI.U32 R3, R3, R4, RZ ;  /* 0x0000000403037227 */ /* 0x000fca00078e00ff */
[----:B------:R-:W-:-:S05]  /*0110*/  IADD3 R5, PT, PT, -R3, RZ, RZ ;  /* 0x000000ff03057210 */ /* 0x000fca0007ffe1ff */
[----:B------:R-:W-:-:S05]  /*0120*/  IMAD R2, R7, R5, R4 ;  /* 0x0000000507027224 */ /* 0x000fca00078e0204 */
[----:B------:R-:W-:-:S13]  /*0130*/  ISETP.GT.U32.AND P2, PT, R7, R2, PT ;  /* 0x000000020700720c */ /* 0x000fda0003f44070 */
[-C--:B------:R-:W-:Y:S02]  /*0140*/  @!P2 IADD3 R2, PT, PT, R2, -R7.reuse, RZ ;  /* 0x800000070202a210 */ /* 0x080fe40007ffe0ff */
[----:B------:R-:W-:Y:S02]  /*0150*/  @!P2 IADD3 R3, PT, PT, R3, 0x1, RZ ;  /* 0x000000010303a810 */ /* 0x000fe40007ffe0ff */
[----:B------:R-:W-:Y:S02]  /*0160*/  ISETP.GE.U32.AND P0, PT, R2, R7, PT ;  /* 0x000000070200720c */ /* 0x000fe40003f06070 */
[----:B------:R-:W-:Y:S02]  /*0170*/  LOP3.LUT R2, R0, UR18, RZ, 0x3c, !PT ;  /* 0x0000001200027c12 */ /* 0x000fe4000f8e3cff */
[----:B------:R-:W-:Y:S02]  /*0180*/  ISETP.NE.AND P2, PT, RZ, UR18, PT ;  /* 0x00000012ff007c0c */ /* 0x000fe4000bf45270 */
[----:B------:R-:W-:-:S07]  /*0190*/  ISETP.GE.AND P1, PT, R2, RZ, PT ;  /* 0x000000ff0200720c */ /* 0x000fce0003f26270 */
[----:B------:R-:W-:-:S06]  /*01a0*/  @P0 IADD3 R3, PT, PT, R3, 0x1, RZ ;  /* 0x0000000103030810 */ /* 0x000fcc0007ffe0ff */
[----:B------:R-:W-:Y:S01]  /*01b0*/  @!P1 IMAD.MOV R3, RZ, RZ, -R3 ;  /* 0x000000ffff039224 */ /* 0x000fe200078e0a03 */
[----:B------:R-:W-:-:S04]  /*01c0*/  @!P2 LOP3.LUT R3, RZ, UR18, RZ, 0x33, !PT ;  /* 0x00000012ff03ac12 */ /* 0x000fc8000f8e33ff */
[----:B------:R-:W-:-:S04]  /*01d0*/  ISETP.GE.AND P0, PT, R3, UR18, PT ;  /* 0x0000001203007c0c */ /* 0x000fc8000bf06270 */
[----:B------:R-:W-:-:S13]  /*01e0*/  ISETP.GT.OR P0, PT, RZ, UR18, P0 ;  /* 0x00000012ff007c0c */ /* 0x000fda0008704670 */
[----:B------:R-:W-:Y:S05]  /*01f0*/  @P0 EXIT ;  /* 0x000000000000094d */ /* 0x000fea0003800000 */
[----:B------:R-:W-:Y:S02]  /*0200*/  UISETP.LT.U32.AND UP0, UPT, UR18, 0x1, UPT ;  /* 0x000000011200788c */ /* 0x000fe4000bf01070 */
[----:B------:R-:W-:Y:S01]  /*0210*/  IMAD R13, R3, UR18, RZ ;  /* 0x00000012030d7c24 */ /* 0x000fe2000f8e02ff */
[----:B------:R-:W-:Y:S01]  /*0220*/  MOV R12, RZ ;  /* 0x000000ff000c7202 */ /* 0x000fe20000000f00 */
[----:B------:R-:W0:Y:S03]  /*0230*/  LDCU.64 UR16, c[0x0][0x358] ;  /* 0x00006b00ff1077ac */ /* 0x000e260008000a00 */
[----:B------:R-:W-:Y:S01]  /*0240*/  IADD3 R15, PT, PT, R0, -R13, RZ ;  /* 0x8000000d000f7210 */ /* 0x000fe20007ffe0ff */
[----:B------:R-:W-:Y:S02]  /*0250*/  USEL UR5, UR18, 0x1, !UP0 ;  /* 0x0000000112057887 */ /* 0x000fe4000c000000 */
[----:B------:R-:W-:Y:S01]  /*0260*/  UISETP.GE.U32.AND UP0, UPT, UR18, 0x8, UPT ;  /* 0x000000081200788c */ /* 0x000fe2000bf06070 */
[----:B------:R-:W-:-:S08]  /*0270*/  UMOV UR4, URZ ;  /* 0x000000ff00047c82 */ /* 0x000fd00008000000 */
[----:B------:R-:W-:Y:S05]  /*0280*/  BRA.U !UP0, `(.L_x_0) ;  /* 0x0000000508007547 */ /* 0x000fea000b800000 */
[----:B------:R-:W1:Y:S01]  /*0290*/  LDCU.64 UR20, c[0x0][0x388] ;  /* 0x00007100ff1477ac */ /* 0x000e620008000a00 */
[----:B------:R-:W-:Y:S02]  /*02a0*/  MOV R12, RZ ;  /* 0x000000ff000c7202 */ /* 0x000fe40000000f00 */
[----:B------:R-:W-:Y:S01]  /*02b0*/  MOV R14, R13 ;  /* 0x0000000d000e7202 */ /* 0x000fe20000000f00 */
[----:B------:R-:W-:-:S04]  /*02c0*/  ULOP3.LUT UR5, UR5, 0x7ffffff8, URZ, 0xc0, !UPT ;  /* 0x7ffffff805057892 */ /* 0x000fc8000f8ec0ff */
[----:B------:R-:W-:Y:S02]  /*02d0*/  UIADD3 UR5, UPT, UPT, -UR5, URZ, URZ ;  /* 0x000000ff05057290 */ /* 0x000fe4000fffe1ff */
[----:B-1----:R-:W-:Y:S02]  /*02e0*/  UIMAD.WIDE.U32 UR6, UR18, 0xc, UR20 ;  /* 0x0000000c120678a5 */ /* 0x002fe4000f8e0014 */
[----:B------:R-:W-:Y:S02]  /*02f0*/  UIMAD.WIDE.U32 UR8, UR18, 0x10, UR20 ;  /* 0x00000010120878a5 */ /* 0x000fe4000f8e0014 */
[----:B------:R-:W-:Y:S02]  /*0300*/  UIMAD.WIDE.U32 UR10, UR18, 0x14, UR20 ;  /* 0x00000014120a78a5 */ /* 0x000fe4000f8e0014 */
[----:B------:R-:W-:Y:S02]  /*0310*/  UIMAD.WIDE.U32 UR12, UR18, 0x18, UR20 ;  /* 0x00000018120c78a5 */ /* 0x000fe4000f8e0014 */
[----:B------:R-:W-:-:S12]  /*0320*/  UIMAD.WIDE.U32 UR14, UR18, 0x1c, UR20 ;  /* 0x0000001c120e78a5 */ /* 0x000fd8000f8e0014 */
.L_x_1:
[----:B------:R-:W1:Y:S01]  /*0330*/  LDC.64 R2, c[0x0][0x380] ;  /* 0x0000e000ff027b82 */ /* 0x000e620000000a00 */
[----:B------:R-:W-:Y:S01]  /*0340*/  HFMA2 R8, -RZ, RZ, 0, 2.384185791015625e-07 ;  /* 0x00000004ff087431 */ /* 0x000fe200000001ff */
[----:B------:R-:W-:Y:S02]  /*0350*/  UIMAD.WIDE.U32 UR24, UR18, 0x4, UR20 ;  /* 0x00000004121878a5 */ /* 0x000fe4000f8e0014 */
[----:B------:R-:W-:-:S04]  /*0360*/  UIMAD.WIDE.U32 UR22, UR18, 0x8, UR20 ;  /* 0x00000008121678a5 */ /* 0x000fc8000f8e0014 */
[----:B------:R-:W-:Y:S01]  /*0370*/  MOV R4, UR24 ;  /* 0x0000001800047c02 */ /* 0x000fe20008000f00 */
[----:B------:R-:W-:Y:S01]  /*0380*/  IMAD.U32 R5, RZ, RZ, UR25 ;  /* 0x00000019ff057e24 */ /* 0x000fe2000f8e00ff */
[----:B------:R-:W-:Y:S01]  /*0390*/  MOV R6, UR22 ;  /* 0x0000001600067c02 */ /* 0x000fe20008000f00 */
[----:B------:R-:W-:Y:S01]  /*03a0*/  IMAD.WIDE R8, R15, R8, UR20 ;  /* 0x000000140f087e25 */ /* 0x000fe2000f8e0208 */
[----:B------:R-:W-:-:S03]  /*03b0*/  MOV R7, UR23 ;  /* 0x0000001700077c02 */ /* 0x000fc60008000f00 */
[----:B------:R-:W-:Y:S02]  /*03c0*/  HFMA2 R10, -RZ, RZ, 0, 2.384185791015625e-07 ;  /* 0x00000004ff0a7431 */ /* 0x000fe400000001ff */
[C---:B------:R-:W-:Y:S01]  /*03d0*/  IMAD.WIDE R4, R15.reuse, 0x4, R4 ;  /* 0x000000040f047825 */ /* 0x040fe200078e0204 */
[----:B0-----:R0:W2:Y:S01]  /*03e0*/  LDG.E R20, desc[UR16][R8.64] ;  /* 0x0000001008147981 */ /* 0x0010a2000c1e1900 */
[----:B------:R-:W-:Y:S02]  /*03f0*/  MOV R24, 0x4 ;  /* 0x0000000400187802 */ /* 0x000fe40000000f00 */
[----:B-1----:R-:W-:Y:S01]  /*0400*/  IMAD.WIDE R2, R14, 0x4, R2 ;  /* 0x000000040e027825 */ /* 0x002fe200078e0202 */
[----:B------:R1:W3:Y:S04]  /*0410*/  LDG.E R19, desc[UR16][R4.64] ;  /* 0x0000001004137981 */ /* 0x0002e8000c1e1900 */
[----:B------:R-:W2:Y:S01]  /*0420*/  LDG.E R21, desc[UR16][R2.64] ;  /* 0x0000001002157981 */ /* 0x000ea2000c1e1900 */
[----:B------:R-:W-:-:S03]  /*0430*/  IMAD.WIDE R6, R15, 0x4, R6 ;  /* 0x000000040f067825 */ /* 0x000fc600078e0206 */
[----:B------:R-:W3:Y:S01]  /*0440*/  LDG.E R18, desc[UR16][R2.64+0x4] ;  /* 0x0000041002127981 */ /* 0x000ee2000c1e1900 */
[C---:B------:R-:W-:Y:S01]  /*0450*/  IMAD.WIDE R24, R15.reuse, R24, UR6 ;  /* 0x000000060f187e25 */ /* 0x040fe2000f8e0218 */
[----:B------:R-:W-:Y:S02]  /*0460*/  MOV R26, 0x4 ;  /* 0x00000004001a7802 */ /* 0x000fe40000000f00 */
[----:B------:R4:W5:Y:S01]  /*0470*/  LDG.E R17, desc[UR16][R6.64] ;  /* 0x0000001006117981 */ /* 0x000962000c1e1900 */
[----:B0-----:R-:W-:-:S03]  /*0480*/  IMAD.WIDE R8, R15, R10, UR8 ;  /* 0x000000080f087e25 */ /* 0x001fc6000f8e020a */
[----:B------:R-:W5:Y:S01]  /*0490*/  LDG.E R16, desc[UR16][R2.64+0x8] ;  /* 0x0000081002107981 */ /* 0x000f62000c1e1900 */
[----:B------:R-:W-:Y:S02]  /*04a0*/  HFMA2 R28, -RZ, RZ, 0, 2.384185791015625e-07 ;  /* 0x00000004ff1c7431 */ /* 0x000fe400000001ff */
[C---:B-1----:R-:W-:Y:S01]  /*04b0*/  IMAD.WIDE R4, R15.reuse, R26, UR10 ;  /* 0x0000000a0f047e25 */ /* 0x042fe2000f8e021a */
[----:B------:R-:W5:Y:S04]  /*04c0*/  LDG.E R23, desc[UR16][R24.64] ;  /* 0x0000001018177981 */ /* 0x000f68000c1e1900 */
[----:B------:R-:W5:Y:S01]  /*04d0*/  LDG.E R22, desc[UR16][R2.64+0xc] ;  /* 0x00000c1002167981 */ /* 0x000f62000c1e1900 */
[----:B----4-:R-:W-:-:S03]  /*04e0*/  IMAD.WIDE R6, R15, R10, UR12 ;  /* 0x0000000c0f067e25 */ /* 0x010fc6000f8e020a */
[----:B------:R-:W4:Y:S04]  /*04f0*/  LDG.E R9, desc[UR16][R8.64] ;  /* 0x0000001008097981 */ /* 0x000f28000c1e1900 */
[----:B------:R-:W4:Y:S01]  /*0500*/  LDG.E R26, desc[UR16][R2.64+0x10] ;  /* 0x00001010021a7981 */ /* 0x000f22000c1e1900 */
[----:B------:R-:W-:-:S03]  /*0510*/  IMAD.WIDE R10, R15, R28, UR14 ;  /* 0x0000000e0f0a7e25 */ /* 0x000fc6000f8e021c */
[----:B------:R-:W4:Y:S04]  /*0520*/  LDG.E R4, desc[UR16][R4.64] ;  /* 0x0000001004047981 */ /* 0x000f28000c1e1900 */
[----:B------:R-:W4:Y:S04]  /*0530*/  LDG.E R27, desc[UR16][R2.64+0x14] ;  /* 0x00001410021b7981 */ /* 0x000f28000c1e1900 */
[----:B------:R-:W4:Y:S04]  /*0540*/  LDG.E R7, desc[UR16][R6.64] ;  /* 0x0000001006077981 */ /* 0x000f28000c1e1900 */
[----:B------:R-:W4:Y:S04]  /*0550*/  LDG.E R24, desc[UR16][R2.64+0x18] ;  /* 0x0000181002187981 */ /* 0x000f28000c1e1900 */
[----:B------:R-:W4:Y:S04]  /*0560*/  LDG.E R10, desc[UR16][R10.64] ;  /* 0x000000100a0a7981 */ /* 0x000f28000c1e1900 */
[----:B------:R-:W4:Y:S01]  /*0570*/  LDG.E R28, desc[UR16][R2.64+0x1c] ;  /* 0x00001c10021c7981 */ /* 0x000f22000c1e1900 */
[----:B------:R-:W-:-:S04]  /*0580*/  UIADD3 UR5, UPT, UPT, UR5, 0x8, URZ ;  /* 0x0000000805057890 */ /* 0x000fc8000fffe0ff */
[----:B------:R-:W-:Y:S01]  /*0590*/  UISETP.NE.AND UP0, UPT, UR5, URZ, UPT ;  /* 0x000000ff0500728c */ /* 0x000fe2000bf05270 */
[----:B------:R-:W-:Y:S01]  /*05a0*/  IADD3 R14, PT, PT, R14, 0x8, RZ ;  /* 0x000000080e0e7810 */ /* 0x000fe20007ffe0ff */
[----:B--2---:R-:W-:-:S04]  /*05b0*/  FFMA R21, R21, R20, R12 ;  /* 0x0000001415157223 */ /* 0x004fc8000000000c */
[----:B---3--:R-:W-:-:S04]  /*05c0*/  FFMA R19, R18, R19, R21 ;  /* 0x0000001312137223 */ /* 0x008fc80000000015 */
[----:B-----5:R-:W-:-:S04]  /*05d0*/  FFMA R17, R16, R17, R19 ;  /* 0x0000001110117223 */ /* 0x020fc80000000013 */
[----:B------:R-:W-:-:S04]  /*05e0*/  FFMA R17, R22, R23, R17 ;  /* 0x0000001716117223 */ /* 0x000fc80000000011 */
[----:B----4-:R-:W-:-:S04]  /*05f0*/  FFMA R26, R26, R9, R17 ;  /* 0x000000091a1a7223 */ /* 0x010fc80000000011 */
[----:B------:R-:W-:Y:S01]  /*0600*/  FFMA R27, R27, R4, R26 ;  /* 0x000000041b1b7223 */ /* 0x000fe2000000001a */
[----:B------:R-:W-:-:S03]  /*0610*/  IMAD.U32 R4, RZ, RZ, UR18 ;  /* 0x00000012ff047e24 */ /* 0x000fc6000f8e00ff */
[----:B------:R-:W-:Y:S02]  /*0620*/  FFMA R7, R24, R7, R27 ;  /* 0x0000000718077223 */ /* 0x000fe4000000001b */
[----:B------:R-:W-:Y:S02]  /*0630*/  LEA R15, R4, R15, 0x3 ;  /* 0x0000000f040f7211 */ /* 0x000fe400078e18ff */
[----:B------:R-:W-:Y:S01]  /*0640*/  FFMA R12, R28, R10, R7 ;  /* 0x0000000a1c0c7223 */ /* 0x000fe20000000007 */
[----:B------:R-:W-:Y:S06]  /*0650*/  BRA.U UP0, `(.L_x_1) ;  /* 0xfffffffd00347547 */ /* 0x000fec000b83ffff */
[----:B------:R-:W-:-:S04]  /*0660*/  UISETP.LT.U32.AND UP0, UPT, UR18, 0x1, UPT ;  /* 0x000000011200788c */ /* 0x000fc8000bf01070 */
[----:B------:R-:W-:-:S04]  /*0670*/  USEL UR4, UR18, 0x1, !UP0 ;  /* 0x0000000112047887 */ /* 0x000fc8000c000000 */
[----:B------:R-:W-:-:S12]  /*0680*/  ULOP3.LUT UR4, UR4, 0x7ffffff8, URZ, 0xc0, !UPT ;  /* 0x7ffffff804047892 */ /* 0x000fd8000f8ec0ff */
.L_x_0:
[----:B------:R-:W-:-:S04]  /*0690*/  UISETP.LT.U32.AND UP0, UPT, UR18, 0x1, UPT ;  /* 0x000000011200788c */ /* 0x000fc8000bf01070 */
[----:B------:R-:W-:-:S04]  /*06a0*/  USEL UR5, UR18, 0x1, !UP0 ;  /* 0x0000000112057887 */ /* 0x000fc8000c000000 */
[----:B------:R-:W-:-:S09]  /*06b0*/  ULOP3.LUT UP0, UR6, UR5, 0x7, URZ, 0xc0, !UPT ;  /* 0x0000000705067892 */ /* 0x000fd2000f80c0ff */
[----:B------:R-:W-:Y:S05]  /*06c0*/  BRA.U !UP0, `(.L_x_2) ;  /* 0x0000000508147547 */ /* 0x000fea000b800000 */
[----:B------:R-:W-:Y:S01]  /*06d0*/  UISETP.GE.U32.AND UP0, UPT, UR6, 0x4, UPT ;  /* 0x000000040600788c */ /* 0x000fe2000bf06070 */
[----:B------:R-:W-:Y:S01]  /*06e0*/  IADD3 R2, PT, PT, R0, -R13, RZ ;  /* 0x8000000d00027210 */ /* 0x000fe20007ffe0ff */
[----:B------:R-:W-:-:S04]  /*06f0*/  ULOP3.LUT UR7, UR5, 0x3, URZ, 0xc0, !UPT ;  /* 0x0000000305077892 */ /* 0x000fc8000f8ec0ff */
[----:B------:R-:W-:-:S03]  /*0700*/  UISETP.NE.AND UP1, UPT, UR7, URZ, UPT ;  /* 0x000000ff0700728c */ /* 0x000fc6000bf25270 */
[----:B------:R-:W-:Y:S08]  /*0710*/  BRA.U !UP0, `(.L_x_3) ;  /* 0x0000000108687547 */ /* 0x000ff0000b800000 */
[----:B------:R-:W1:Y:S01]  /*0720*/  LDC.64 R6, c[0x0][0x388] ;  /* 0x0000e200ff067b82 */ /* 0x000e620000000a00 */
[----:B------:R-:W-:Y:S01]  /*0730*/  MOV R9, UR4 ;  /* 0x0000000400097c02 */ /* 0x000fe20008000f00 */
[----:B------:R-:W-:Y:S01]  /*0740*/  IMAD.U32 R11, RZ, RZ, UR18 ;  /* 0x00000012ff0b7e24 */ /* 0x000fe2000f8e00ff */
[----:B------:R-:W-:-:S03]  /*0750*/  IADD3 R3, PT, PT, R13, UR4, RZ ;  /* 0x000000040d037c10 */ /* 0x000fc6000fffe0ff */
[----:B------:R-:W-:Y:S02]  /*0760*/  IMAD R9, R9, UR18, R2 ;  /* 0x0000001209097c24 */ /* 0x000fe4000f8e0202 */
[----:B------:R-:W2:Y:S01]  /*0770*/  LDC.64 R4, c[0x0][0x380] ;  /* 0x0000e000ff047b82 */ /* 0x000ea20000000a00 */
[----:B------:R-:W-:Y:S01]  /*0780*/  MOV R15, UR18 ;  /* 0x00000012000f7c02 */ /* 0x000fe20008000f00 */
[----:B-1----:R-:W-:Y:S01]  /*0790*/  IMAD.WIDE R6, R9, 0x4, R6 ;  /* 0x0000000409067825 */ /* 0x002fe200078e0206 */
[----:B------:R-:W-:-:S05]  /*07a0*/  MOV R9, UR18 ;  /* 0x0000001200097c02 */ /* 0x000fca0008000f00 */
[----:B------:R-:W-:Y:S02]  /*07b0*/  IMAD.WIDE.U32 R8, R9, 0x4, R6 ;  /* 0x0000000409087825 */ /* 0x000fe400078e0006 */
[----:B0-----:R-:W3:Y:S02]  /*07c0*/  LDG.E R6, desc[UR16][R6.64] ;  /* 0x0000001006067981 */ /* 0x001ee4000c1e1900 */
[----:B--2---:R-:W-:-:S04]  /*07d0*/  IMAD.WIDE R4, R3, 0x4, R4 ;  /* 0x0000000403047825 */ /* 0x004fc800078e0204 */
[----:B------:R-:W-:Y:S01]  /*07e0*/  IMAD.WIDE.U32 R10, R11, 0x4, R8 ;  /* 0x000000040b0a7825 */ /* 0x000fe200078e0008 */
[----:B------:R-:W3:Y:S04]  /*07f0*/  LDG.E R3, desc[UR16][R4.64] ;  /* 0x0000001004037981 */ /* 0x000ee8000c1e1900 */
[----:B------:R-:W2:Y:S01]  /*0800*/  LDG.E R8, desc[UR16][R8.64] ;  /* 0x0000001008087981 */ /* 0x000ea2000c1e1900 */
[----:B------:R-:W-:-:S03]  /*0810*/  IMAD.WIDE.U32 R14, R15, 0x4, R10 ;  /* 0x000000040f0e7825 */ /* 0x000fc600078e000a */
[----:B------:R-:W2:Y:S04]  /*0820*/  LDG.E R16, desc[UR16][R4.64+0x4] ;  /* 0x0000041004107981 */ /* 0x000ea8000c1e1900 */
[----:B------:R-:W4:Y:S04]  /*0830*/  LDG.E R17, desc[UR16][R10.64] ;  /* 0x000000100a117981 */ /* 0x000f28000c1e1900 */
[----:B------:R-:W4:Y:S04]  /*0840*/  LDG.E R18, desc[UR16][R4.64+0x8] ;  /* 0x0000081004127981 */ /* 0x000f28000c1e1900 */
[----:B------:R-:W5:Y:S04]  /*0850*/  LDG.E R20, desc[UR16][R4.64+0xc] ;  /* 0x00000c1004147981 */ /* 0x000f68000c1e1900 */
[----:B------:R-:W5:Y:S01]  /*0860*/  LDG.E R14, desc[UR16][R14.64] ;  /* 0x000000100e0e7981 */ /* 0x000f62000c1e1900 */
[----:B------:R-:W-:Y:S01]  /*0870*/  UIADD3 UR4, UPT, UPT, UR4, 0x4, URZ ;  /* 0x0000000404047890 */ /* 0x000fe2000fffe0ff */
[----:B---3--:R-:W-:-:S04]  /*0880*/  FFMA R3, R3, R6, R12 ;  /* 0x0000000603037223 */ /* 0x008fc8000000000c */
[----:B--2---:R-:W-:-:S04]  /*0890*/  FFMA R3, R16, R8, R3 ;  /* 0x0000000810037223 */ /* 0x004fc80000000003 */
[----:B----4-:R-:W-:-:S04]  /*08a0*/  FFMA R3, R18, R17, R3 ;  /* 0x0000001112037223 */ /* 0x010fc80000000003 */
[----:B-----5:R-:W-:-:S07]  /*08b0*/  FFMA R12, R20, R14, R3 ;  /* 0x0000000e140c7223 */ /* 0x020fce0000000003 */
.L_x_3:
[----:B------:R-:W-:Y:S05]  /*08c0*/  BRA.U !UP1, `(.L_x_2) ;  /* 0x0000000109947547 */ /* 0x000fea000b800000 */
[----:B------:R-:W-:Y:S01]  /*08d0*/  UISETP.NE.AND UP0, UPT, UR7, 0x1, UPT ;  /* 0x000000010700788c */ /* 0x000fe2000bf05270 */
[----:B------:R-:W-:Y:S01]  /*08e0*/  MOV R3, UR4 ;  /* 0x0000000400037c02 */ /* 0x000fe20008000f00 */
[----:B------:R-:W-:Y:S01]  /*08f0*/  ULOP3.LUT UR5, UR5, 0x1, URZ, 0xc0, !UPT ;  /* 0x0000000105057892 */ /* 0x000fe2000f8ec0ff */
[----:B------:R-:W-:-:S03]  /*0900*/  MOV R5, UR18 ;  /* 0x0000001200057c02 */ /* 0x000fc60008000f00 */
[----:B------:R-:W-:Y:S01]  /*0910*/  UISETP.NE.U32.AND UP1, UPT, UR5, 0x1, UPT ;  /* 0x000000010500788c */ /* 0x000fe2000bf25070 */
[----:B------:R-:W-:-:S04]  /*0920*/  PLOP3.LUT P0, PT, PT, PT, UP0, 0x80, 0x8 ;  /* 0x000000000008781c */ /* 0x000fc80003f0f008 */
[----:B------:R-:W1:Y:S01]  /*0930*/  @UP0 LDCU.128 UR8, c[0x0][0x380] ;  /* 0x00007000ff0807ac */ /* 0x000e620008000c00 */
[----:B------:R-:W-:-:S05]  /*0940*/  PLOP3.LUT P1, PT, PT, PT, UP1, 0x80, 0x8 ;  /* 0x000000000008781c */ /* 0x000fca0003f2f018 */
[----:B------:R-:W2:Y:S03]  /*0950*/  @!UP1 LDCU.128 UR12, c[0x0][0x380] ;  /* 0x00007000ff0c97ac */ /* 0x000ea60008000c00 */
[----:B------:R-:W-:Y:S01]  /*0960*/  @P0 IMAD R3, R3, UR18, R2 ;  /* 0x0000001203030c24 */ /* 0x000fe2000f8e0202 */
[----:B-1----:R-:W-:Y:S02]  /*0970*/  MOV R10, UR10 ;  /* 0x0000000a000a7c02 */ /* 0x002fe40008000f00 */
[----:B------:R-:W-:Y:S02]  /*0980*/  MOV R11, UR11 ;  /* 0x0000000b000b7c02 */ /* 0x000fe40008000f00 */
[----:B------:R-:W-:Y:S02]  /*0990*/  MOV R6, UR8 ;  /* 0x0000000800067c02 */ /* 0x000fe40008000f00 */
[----:B------:R-:W-:Y:S01]  /*09a0*/  MOV R7, UR9 ;  /* 0x0000000900077c02 */ /* 0x000fe20008000f00 */
[----:B------:R-:W-:-:S04]  /*09b0*/  @P0 IMAD.WIDE R10, R3, 0x4, R10 ;  /* 0x00000004030a0825 */ /* 0x000fc800078e020a */
[----:B------:R-:W-:Y:S01]  /*09c0*/  @P0 VIADD R3, R13, UR4 ;  /* 0x000000040d030c36 */ /* 0x000fe20008000000 */
[----:B------:R-:W-:Y:S01]  /*09d0*/  @UP0 UIADD3 UR4, UPT, UPT, UR4, 0x2, URZ ;  /* 0x0000000204040890 */ /* 0x000fe2000fffe0ff */
[----:B--2---:R-:W-:Y:S02]  /*09e0*/  MOV R8, UR12 ;  /* 0x0000000c00087c02 */ /* 0x004fe40008000f00 */
[----:B------:R-:W-:Y:S01]  /*09f0*/  MOV R9, UR13 ;  /* 0x0000000d00097c02 */ /* 0x000fe20008000f00 */
[----:B------:R-:W-:Y:S01]  /*0a00*/  @P0 IMAD.WIDE R6, R3, 0x4, R6 ;  /* 0x0000000403060825 */ /* 0x000fe200078e0206 */
[----:B------:R-:W-:Y:S01]  /*0a10*/  MOV R14, UR14 ;  /* 0x0000000e000e7c02 */ /* 0x000fe20008000f00 */
[----:B0-----:R-:W2:Y:S01]  /*0a20*/  @P0 LDG.E R16, desc[UR16][R10.64] ;  /* 0x000000100a100981 */ /* 0x001ea2000c1e1900 */
[----:B------:R-:W-:Y:S01]  /*0a30*/  MOV R17, UR4 ;  /* 0x0000000400117c02 */ /* 0x000fe20008000f00 */
[----:B------:R-:W-:Y:S01]  /*0a40*/  @P0 IMAD.WIDE.U32 R4, R5, 0x4, R10 ;  /* 0x0000000405040825 */ /* 0x000fe200078e000a */
[----:B------:R-:W-:Y:S01]  /*0a50*/  @!P1 IADD3 R3, PT, PT, R13, UR4, RZ ;  /* 0x000000040d039c10 */ /* 0x000fe2000fffe0ff */
[----:B------:R-:W3:Y:S01]  /*0a60*/  @P0 LDG.E R19, desc[UR16][R6.64+0x4] ;  /* 0x0000041006130981 */ /* 0x000ee2000c1e1900 */
[----:B------:R-:W-:Y:S01]  /*0a70*/  MOV R15, UR15 ;  /* 0x0000000f000f7c02 */ /* 0x000fe20008000f00 */
[----:B------:R-:W-:-:S02]  /*0a80*/  @!P1 IMAD R13, R17, UR18, R2 ;  /* 0x00000012110d9c24 */ /* 0x000fc4000f8e0202 */
[----:B------:R-:W2:Y:S01]  /*0a90*/  @P0 LDG.E R17, desc[UR16][R6.64] ;  /* 0x0000001006110981 */ /* 0x000ea2000c1e1900 */
[----:B------:R-:W-:-:S03]  /*0aa0*/  @!P1 IMAD.WIDE R2, R3, 0x4, R8 ;  /* 0x0000000403029825 */ /* 0x000fc600078e0208 */
[----:B------:R-:W3:Y:S01]  /*0ab0*/  @P0 LDG.E R4, desc[UR16][R4.64] ;  /* 0x0000001004040981 */ /* 0x000ee2000c1e1900 */
[----:B------:R-:W-:-:S03]  /*0ac0*/  @!P1 IMAD.WIDE R8, R13, 0x4, R14 ;  /* 0x000000040d089825 */ /* 0x000fc600078e020e */
[----:B------:R-:W4:Y:S04]  /*0ad0*/  @!P1 LDG.E R3, desc[UR16][R2.64] ;  /* 0x0000001002039981 */ /* 0x000f28000c1e1900 */
[----:B------:R-:W4:Y:S01]  /*0ae0*/  @!P1 LDG.E R8, desc[UR16][R8.64] ;  /* 0x0000001008089981 */ /* 0x000f22000c1e1900 */
[----:B--2---:R-:W-:-:S04]  /*0af0*/  @P0 FFMA R16, R17, R16, R12 ;  /* 0x0000001011100223 */ /* 0x004fc8000000000c */
[----:B---3--:R-:W-:-:S04]  /*0b00*/  @P0 FFMA R12, R19, R4, R16 ;  /* 0x00000004130c0223 */ /* 0x008fc80000000010 */
[----:B----4-:R-:W-:-:S07]  /*0b10*/  @!P1 FFMA R12, R3, R8, R12 ;  /* 0x00000008030c9223 */ /* 0x010fce000000000c */
.L_x_2:
[----:B------:R-:W1:Y:S02]  /*0b20*/  LDC.64 R2, c[0x0][0x390] ;  /* 0x0000e400ff027b82 */ /* 0x000e640000000a00 */
[----:B-1----:R-:W-:-:S05]  /*0b30*/  IMAD.WIDE R2, R0, 0x4, R2 ;  /* 0x0000000400027825 */ /* 0x002fca00078e0202 */
[----:B0-----:R-:W-:Y:S01]  /*0b40*/  STG.E desc[UR16][R2.64], R12 ;  /* 0x0000000c02007986 */ /* 0x001fe2000c101910 */
[----:B------:R-:W-:Y:S05]  /*0b50*/  EXIT ;  /* 0x000000000000794d */ /* 0x000fea0003800000 */
.L_x_4:
[----:B------:R-:W-:-:S00]  /*0b60*/  BRA `(.L_x_4) ;  /* 0xfffffffc00fc7947 */ /* 0x000fc0000383ffff */
[----:B------:R-:W-:-:S00]  /*0b70*/  NOP ;  /* 0x0000000000007918 */ /* 0x000fc00000000000 */
        /* <DEDUP_REMOVED lines=8> */
.L_x_5:


//--------------------- .nv.shared.reserved.0     --------------------------
	.section	.nv.shared.reserved.0,"aw",@nobits
	.weak		__nv_reservedSMEM_offset_0_alias
	.size		__nv_reservedSMEM_offset_0_alias, 0, 64
	.other		__nv_reservedSMEM_offset_0_alias,@"STO_CUDA_RESERVED_SHARED STV_DEFAULT"
__nv_reservedSMEM_offset_0_alias:
	.zero		0
	.zero		64


//--------------------- .nv.constant0._Z12matmul_naivePfS_S_i --------------------------
	.section	.nv.constant0._Z12matmul_naivePfS_S_i,"a",@progbits
	.sectionflags	@""
	.align	4
.nv.constant0._Z12matmul_naivePfS_S_i:
	.zero		924


//--------------------- SYMBOLS --------------------------

	.type		.nv.reservedSmem.offset0,@object
	.size		.nv.reservedSmem.offset0,0x4
